//
// Generated by NVIDIA NVVM Compiler
//
// Compiler Build ID: CL-36424714
// Cuda compilation tools, release 13.0, V13.0.88
// Based on NVVM 20.0.0
//

.version 9.0
.target sm_100
.address_size 64

	// .globl	_Z22gpu_image_to_histogramPhPi

.visible .entry _Z22gpu_image_to_histogramPhPi(
	.param .u64 .ptr .align 1 _Z22gpu_image_to_histogramPhPi_param_0,
	.param .u64 .ptr .align 1 _Z22gpu_image_to_histogramPhPi_param_1
)
{
	.reg .pred 	%p<26>;
	.reg .b16 	%rs<50>;
	.reg .b32 	%r<18>;
	.reg .b64 	%rd<19>;

	ld.param.u64 	%rd4, [_Z22gpu_image_to_histogramPhPi_param_0];
	ld.param.u64 	%rd3, [_Z22gpu_image_to_histogramPhPi_param_1];
	cvta.to.global.u64 	%rd1, %rd4;
	mov.u32 	%r3, %tid.x;
	shr.u32 	%r1, %r3, 5;
	and.b32  	%r2, %r3, 31;
	cvt.u64.u32 	%rd5, %r3;
	add.s64 	%rd2, %rd1, %rd5;
	ld.global.u8 	%rs1, [%rd2];
	add.s32 	%r4, %r1, -1;
	add.s32 	%r5, %r2, -1;
	setp.gt.u32 	%p3, %r4, 31;
	setp.gt.u32 	%p1, %r5, 31;
	or.pred  	%p5, %p3, %p1;
	mov.b16 	%rs43, 0;
	@%p5 bra 	$L__BB0_2;
	shl.b32 	%r6, %r4, 5;
	add.s32 	%r7, %r6, %r5;
	cvt.u64.u32 	%rd6, %r7;
	add.s64 	%rd7, %rd1, %rd6;
	ld.global.u8 	%rs19, [%rd7];
	setp.lt.u16 	%p6, %rs19, %rs1;
	selp.b16 	%rs43, 0, -128, %p6;
$L__BB0_2:
	setp.gt.u32 	%p7, %r4, 31;
	@%p7 bra 	$L__BB0_4;
	add.s32 	%r8, %r3, -32;
	cvt.u64.u32 	%rd8, %r8;
	add.s64 	%rd9, %rd1, %rd8;
	ld.global.u8 	%rs21, [%rd9];
	setp.lt.u16 	%p8, %rs21, %rs1;
	selp.b16 	%rs23, 0, 64, %p8;
	or.b16  	%rs43, %rs23, %rs43;
$L__BB0_4:
	setp.gt.u32 	%p9, %r4, 31;
	setp.eq.s32 	%p10, %r2, 31;
	or.pred  	%p11, %p10, %p9;
	@%p11 bra 	$L__BB0_6;
	shl.b32 	%r9, %r4, 5;
	or.b32  	%r10, %r9, %r2;
	cvt.u64.u32 	%rd10, %r10;
	add.s64 	%rd11, %rd1, %rd10;
	ld.global.u8 	%rs24, [%rd11+1];
	setp.lt.u16 	%p12, %rs24, %rs1;
	selp.b16 	%rs26, 0, 32, %p12;
	or.b16  	%rs43, %rs26, %rs43;
$L__BB0_6:
	setp.eq.s32 	%p13, %r2, 31;
	@%p13 bra 	$L__BB0_8;
	ld.global.u8 	%rs27, [%rd2+1];
	setp.lt.u16 	%p14, %rs27, %rs1;
	selp.b16 	%rs29, 0, 16, %p14;
	or.b16  	%rs43, %rs29, %rs43;
$L__BB0_8:
	setp.eq.s32 	%p15, %r2, 31;
	setp.eq.s32 	%p16, %r1, 31;
	or.pred  	%p17, %p16, %p15;
	@%p17 bra 	$L__BB0_10;
	ld.global.u8 	%rs30, [%rd2+33];
	setp.lt.u16 	%p18, %rs30, %rs1;
	selp.b16 	%rs32, 0, 8, %p18;
	or.b16  	%rs43, %rs32, %rs43;
$L__BB0_10:
	setp.eq.s32 	%p20, %r1, 31;
	mov.pred 	%p25, -1;
	@%p20 bra 	$L__BB0_12;
	ld.global.u8 	%rs33, [%rd2+32];
	setp.lt.u16 	%p21, %rs33, %rs1;
	selp.b16 	%rs35, 0, 4, %p21;
	or.b16  	%rs43, %rs35, %rs43;
	mov.pred 	%p25, %p1;
$L__BB0_12:
	@%p25 bra 	$L__BB0_14;
	shl.b32 	%r11, %r1, 5;
	add.s32 	%r12, %r11, %r5;
	add.s32 	%r13, %r12, 32;
	cvt.u64.u32 	%rd12, %r13;
	add.s64 	%rd13, %rd1, %rd12;
	ld.global.u8 	%rs36, [%rd13];
	setp.lt.u16 	%p22, %rs36, %rs1;
	selp.b16 	%rs38, 0, 2, %p22;
	or.b16  	%rs43, %rs38, %rs43;
$L__BB0_14:
	setp.gt.u32 	%p23, %r5, 31;
	@%p23 bra 	$L__BB0_16;
	add.s32 	%r14, %r3, -1;
	cvt.u64.u32 	%rd14, %r14;
	add.s64 	%rd15, %rd1, %rd14;
	ld.global.u8 	%rs39, [%rd15];
	setp.ge.u16 	%p24, %rs39, %rs1;
	selp.u16 	%rs41, 1, 0, %p24;
	or.b16  	%rs43, %rs43, %rs41;
$L__BB0_16:
	cvta.to.global.u64 	%rd16, %rd3;
	cvt.u32.u16 	%r15, %rs43;
	and.b32  	%r16, %r15, 255;
	mul.wide.u32 	%rd17, %r16, 4;
	add.s64 	%rd18, %rd16, %rd17;
	atom.global.add.u32 	%r17, [%rd18], 1;
	ret;

}
	// .globl	_Z22gpu_histogram_distancePiS_Pd
.visible .entry _Z22gpu_histogram_distancePiS_Pd(
	.param .u64 .ptr .align 1 _Z22gpu_histogram_distancePiS_Pd_param_0,
	.param .u64 .ptr .align 1 _Z22gpu_histogram_distancePiS_Pd_param_1,
	.param .u64 .ptr .align 1 _Z22gpu_histogram_distancePiS_Pd_param_2
)
{
	.reg .pred 	%p<10>;
	.reg .b32 	%r<8>;
	.reg .b64 	%rd<13>;
	.reg .b64 	%fd<28>;

	ld.param.u64 	%rd3, [_Z22gpu_histogram_distancePiS_Pd_param_0];
	ld.param.u64 	%rd4, [_Z22gpu_histogram_distancePiS_Pd_param_1];
	ld.param.u64 	%rd5, [_Z22gpu_histogram_distancePiS_Pd_param_2];
	cvta.to.global.u64 	%rd6, %rd4;
	cvta.to.global.u64 	%rd7, %rd3;
	cvta.to.global.u64 	%rd1, %rd5;
	mov.u32 	%r1, %tid.x;
	mul.wide.u32 	%rd8, %r1, 8;
	add.s64 	%rd2, %rd1, %rd8;
	mov.b64 	%rd9, 0;
	st.global.u64 	[%rd2], %rd9;
	mul.wide.u32 	%rd10, %r1, 4;
	add.s64 	%rd11, %rd7, %rd10;
	ld.global.u32 	%r2, [%rd11];
	add.s64 	%rd12, %rd6, %rd10;
	ld.global.u32 	%r3, [%rd12];
	neg.s32 	%r4, %r3;
	setp.eq.s32 	%p1, %r2, %r4;
	@%p1 bra 	$L__BB1_2;
	sub.s32 	%r5, %r2, %r3;
	mul.lo.s32 	%r6, %r5, %r5;
	cvt.rn.f64.u32 	%fd1, %r6;
	add.s32 	%r7, %r3, %r2;
	cvt.rn.f64.s32 	%fd2, %r7;
	div.rn.f64 	%fd3, %fd1, %fd2;
	st.global.f64 	[%rd2], %fd3;
$L__BB1_2:
	bar.sync 	0;
	setp.gt.u32 	%p2, %r1, 127;
	@%p2 bra 	$L__BB1_4;
	ld.global.f64 	%fd4, [%rd2];
	ld.global.f64 	%fd5, [%rd2+1024];
	add.f64 	%fd6, %fd4, %fd5;
	st.global.f64 	[%rd2], %fd6;
$L__BB1_4:
	bar.sync 	0;
	setp.gt.u32 	%p3, %r1, 63;
	@%p3 bra 	$L__BB1_6;
	ld.global.f64 	%fd7, [%rd2];
	ld.global.f64 	%fd8, [%rd2+512];
	add.f64 	%fd9, %fd7, %fd8;
	st.global.f64 	[%rd2], %fd9;
$L__BB1_6:
	bar.sync 	0;
	setp.gt.u32 	%p4, %r1, 31;
	@%p4 bra 	$L__BB1_8;
	ld.global.f64 	%fd10, [%rd2];
	ld.global.f64 	%fd11, [%rd2+256];
	add.f64 	%fd12, %fd10, %fd11;
	st.global.f64 	[%rd2], %fd12;
$L__BB1_8:
	bar.sync 	0;
	setp.gt.u32 	%p5, %r1, 15;
	@%p5 bra 	$L__BB1_10;
	ld.global.f64 	%fd13, [%rd2];
	ld.global.f64 	%fd14, [%rd2+128];
	add.f64 	%fd15, %fd13, %fd14;
	st.global.f64 	[%rd2], %fd15;
$L__BB1_10:
	bar.sync 	0;
	setp.gt.u32 	%p6, %r1, 7;
	@%p6 bra 	$L__BB1_12;
	ld.global.f64 	%fd16, [%rd2];
	ld.global.f64 	%fd17, [%rd2+64];
	add.f64 	%fd18, %fd16, %fd17;
	st.global.f64 	[%rd2], %fd18;
$L__BB1_12:
	bar.sync 	0;
	setp.gt.u32 	%p7, %r1, 3;
	@%p7 bra 	$L__BB1_14;
	ld.global.f64 	%fd19, [%rd2];
	ld.global.f64 	%fd20, [%rd2+32];
	add.f64 	%fd21, %fd19, %fd20;
	st.global.f64 	[%rd2], %fd21;
$L__BB1_14:
	bar.sync 	0;
	setp.gt.u32 	%p8, %r1, 1;
	@%p8 bra 	$L__BB1_16;
	ld.global.f64 	%fd22, [%rd2];
	ld.global.f64 	%fd23, [%rd2+16];
	add.f64 	%fd24, %fd22, %fd23;
	st.global.f64 	[%rd2], %fd24;
$L__BB1_16:
	bar.sync 	0;
	setp.ne.s32 	%p9, %r1, 0;
	@%p9 bra 	$L__BB1_18;
	ld.global.f64 	%fd25, [%rd2];
	ld.global.f64 	%fd26, [%rd1+8];
	add.f64 	%fd27, %fd25, %fd26;
	st.global.f64 	[%rd2], %fd27;
$L__BB1_18:
	bar.sync 	0;
	ret;

}


// ===== COMPILED SASS (sm_100) =====

	.target	sm_100

	.elftype	@"ET_EXEC"


//--------------------- .note.nv.tkinfo           --------------------------
	.section	.note.nv.tkinfo,"",@"SHT_NOTE"
	.sectionflags	@"SHF_NOTE_NV_TKINFO"
	.tkinfo
        /*0018*/ 	.word	0x00000002
        /*0030*/ 	.string	""
        /*0030*/ 	.string	"ptxas"
        /*0030*/ 	.string	"Cuda compilation tools, release 13.0, V13.0.88"
        /*0030*/ 	.string	"Build cuda_13.0.r13.0/compiler.36424714_0"
        /*0030*/ 	.string	"-arch sm_100 -m 64 "



//--------------------- .note.nv.cuinfo           --------------------------
	.section	.note.nv.cuinfo,"",@"SHT_NOTE"
	.sectionflags	@"SHF_NOTE_NV_CUINFO"
        /*0018*/ 	.short	0x0002
        /*001a*/ 	.short	0x0064
        /*001c*/ 	.short	0x0082
	.zero		2


//--------------------- .nv.info                  --------------------------
	.section	.nv.info,"",@"SHT_CUDA_INFO"
	.align	4


	//----- nvinfo : EIATTR_REGCOUNT
	.align		4
        /*0000*/ 	.byte	0x04, 0x2f
        /*0002*/ 	.short	(.L_1 - .L_0)
	.align		4
.L_0:
        /*0004*/ 	.word	index@(_Z22gpu_image_to_histogramPhPi)
        /*0008*/ 	.word	0x00000016


	//----- nvinfo : EIATTR_FRAME_SIZE
	.align		4
.L_1:
        /*000c*/ 	.byte	0x04, 0x11
        /*000e*/ 	.short	(.L_3 - .L_2)
	.align		4
.L_2:
        /*0010*/ 	.word	index@(_Z22gpu_image_to_histogramPhPi)
        /*0014*/ 	.word	0x00000000


	//----- nvinfo : EIATTR_REGCOUNT
	.align		4
.L_3:
        /*0018*/ 	.byte	0x04, 0x2f
        /*001a*/ 	.short	(.L_5 - .L_4)
	.align		4
.L_4:
        /*001c*/ 	.word	index@(_Z22gpu_histogram_distancePiS_Pd)
        /*0020*/ 	.word	0x0000001b


	//----- nvinfo : EIATTR_FRAME_SIZE
	.align		4
.L_5:
        /*0024*/ 	.byte	0x04, 0x11
        /*0026*/ 	.short	(.L_7 - .L_6)
	.align		4
.L_6:
        /*0028*/ 	.word	index@($__internal_0_$__cuda_sm20_div_rn_f64_full)
        /*002c*/ 	.word	0x00000000


	//----- nvinfo : EIATTR_FRAME_SIZE
	.align		4
.L_7:
        /*0030*/ 	.byte	0x04, 0x11
        /*0032*/ 	.short	(.L_9 - .L_8)
	.align		4
.L_8:
        /*0034*/ 	.word	index@(_Z22gpu_histogram_distancePiS_Pd)
        /*0038*/ 	.word	0x00000000


	//----- nvinfo : EIATTR_MIN_STACK_SIZE
	.align		4
.L_9:
        /*003c*/ 	.byte	0x04, 0x12
        /*003e*/ 	.short	(.L_11 - .L_10)
	.align		4
.L_10:
        /*0040*/ 	.word	index@(_Z22gpu_histogram_distancePiS_Pd)
        /*0044*/ 	.word	0x00000000


	//----- nvinfo : EIATTR_MIN_STACK_SIZE
	.align		4
.L_11:
        /*0048*/ 	.byte	0x04, 0x12
        /*004a*/ 	.short	(.L_13 - .L_12)
	.align		4
.L_12:
        /*004c*/ 	.word	index@(_Z22gpu_image_to_histogramPhPi)
        /*0050*/ 	.word	0x00000000
.L_13:


//--------------------- .nv.compat                --------------------------
	.section	.nv.compat,"",@"SHT_CUDA_COMPAT_INFO"
	.align	4
        /*0000*/ 	.byte	0x02, 0x09, 0x00, 0x00, 0x02, 0x02, 0x01, 0x00, 0x02, 0x05, 0x05, 0x00, 0x03, 0x07, 0x01, 0x01
        /*0010*/ 	.byte	0x02, 0x03, 0x00, 0x00, 0x02, 0x06, 0x01, 0x00, 0x04, 0x0b, 0x08, 0x00, 0x01, 0x00, 0x00, 0x00
        /*0020*/ 	.byte	0x00, 0x00, 0x00, 0x00


//--------------------- .nv.info._Z22gpu_histogram_distancePiS_Pd --------------------------
	.section	.nv.info._Z22gpu_histogram_distancePiS_Pd,"",@"SHT_CUDA_INFO"
	.sectionflags	@""
	.align	4


	//----- nvinfo : EIATTR_CUDA_API_VERSION
	.align		4
        /*0000*/ 	.byte	0x04, 0x37
        /*0002*/ 	.short	(.L_15 - .L_14)
.L_14:
        /*0004*/ 	.word	0x00000082


	//----- nvinfo : EIATTR_KPARAM_INFO
	.align		4
.L_15:
        /*0008*/ 	.byte	0x04, 0x17
        /*000a*/ 	.short	(.L_17 - .L_16)
.L_16:
        /*000c*/ 	.word	0x00000000
        /*0010*/ 	.short	0x0002
        /*0012*/ 	.short	0x0010
        /*0014*/ 	.byte	0x00, 0xf5, 0x21, 0x00


	//----- nvinfo : EIATTR_KPARAM_INFO
	.align		4
.L_17:
        /*0018*/ 	.byte	0x04, 0x17
        /*001a*/ 	.short	(.L_19 - .L_18)
.L_18:
        /*001c*/ 	.word	0x00000000
        /*0020*/ 	.short	0x0001
        /*0022*/ 	.short	0x0008
        /*0024*/ 	.byte	0x00, 0xf5, 0x21, 0x00


	//----- nvinfo : EIATTR_KPARAM_INFO
	.align		4
.L_19:
        /*0028*/ 	.byte	0x04, 0x17
        /*002a*/ 	.short	(.L_21 - .L_20)
.L_20:
        /*002c*/ 	.word	0x00000000
        /*0030*/ 	.short	0x0000
        /*0032*/ 	.short	0x0000
        /*0034*/ 	.byte	0x00, 0xf5, 0x21, 0x00


	//----- nvinfo : EIATTR_SPARSE_MMA_MASK
	.align		4
.L_21:
        /*0038*/ 	.byte	0x03, 0x50
        /*003a*/ 	.short	0x0000


	//----- nvinfo : EIATTR_MAXREG_COUNT
	.align		4
        /*003c*/ 	.byte	0x03, 0x1b
        /*003e*/ 	.short	0x00ff


	//----- nvinfo : EIATTR_NUM_BARRIERS
	.align		4
        /*0040*/ 	.byte	0x02, 0x4c
        /*0042*/ 	.byte	0x01
	.zero		1


	//----- nvinfo : EIATTR_MERCURY_ISA_VERSION
	.align		4
        /*0044*/ 	.byte	0x03, 0x5f
        /*0046*/ 	.short	0x0101


	//----- nvinfo : EIATTR_VRC_CTA_INIT_COUNT
	.align		4
        /*0048*/ 	.byte	0x02, 0x4a
	.zero		1
	.zero		1


	//----- nvinfo : EIATTR_EXIT_INSTR_OFFSETS
	.align		4
        /*004c*/ 	.byte	0x04, 0x1c
        /*004e*/ 	.short	(.L_23 - .L_22)


	//   ....[0]....
.L_22:
        /*0050*/ 	.word	0x00000750


	//----- nvinfo : EIATTR_CRS_STACK_SIZE
	.align		4
.L_23:
        /*0054*/ 	.byte	0x04, 0x1e
        /*0056*/ 	.short	(.L_25 - .L_24)
.L_24:
        /*0058*/ 	.word	0x00000000


	//----- nvinfo : EIATTR_CBANK_PARAM_SIZE
	.align		4
.L_25:
        /*005c*/ 	.byte	0x03, 0x19
        /*005e*/ 	.short	0x0018


	//----- nvinfo : EIATTR_PARAM_CBANK
	.align		4
        /*0060*/ 	.byte	0x04, 0x0a
        /*0062*/ 	.short	(.L_27 - .L_26)
	.align		4
.L_26:
        /*0064*/ 	.word	index@(.nv.constant0._Z22gpu_histogram_distancePiS_Pd)
        /*0068*/ 	.short	0x0380
        /*006a*/ 	.short	0x0018


	//----- nvinfo : EIATTR_SW_WAR
	.align		4
.L_27:
        /*006c*/ 	.byte	0x04, 0x36
        /*006e*/ 	.short	(.L_29 - .L_28)
.L_28:
        /*0070*/ 	.word	0x00000008
.L_29:


//--------------------- .nv.info._Z22gpu_image_to_histogramPhPi --------------------------
	.section	.nv.info._Z22gpu_image_to_histogramPhPi,"",@"SHT_CUDA_INFO"
	.sectionflags	@""
	.align	4


	//----- nvinfo : EIATTR_CUDA_API_VERSION
	.align		4
        /*0000*/ 	.byte	0x04, 0x37
        /*0002*/ 	.short	(.L_31 - .L_30)
.L_30:
        /*0004*/ 	.word	0x00000082


	//----- nvinfo : EIATTR_KPARAM_INFO
	.align		4
.L_31:
        /*0008*/ 	.byte	0x04, 0x17
        /*000a*/ 	.short	(.L_33 - .L_32)
.L_32:
        /*000c*/ 	.word	0x00000000
        /*0010*/ 	.short	0x0001
        /*0012*/ 	.short	0x0008
        /*0014*/ 	.byte	0x00, 0xf5, 0x21, 0x00


	//----- nvinfo : EIATTR_KPARAM_INFO
	.align		4
.L_33:
        /*0018*/ 	.byte	0x04, 0x17
        /*001a*/ 	.short	(.L_35 - .L_34)
.L_34:
        /*001c*/ 	.word	0x00000000
        /*0020*/ 	.short	0x0000
        /*0022*/ 	.short	0x0000
        /*0024*/ 	.byte	0x00, 0xf5, 0x21, 0x00


	//----- nvinfo : EIATTR_SPARSE_MMA_MASK
	.align		4
.L_35:
        /*0028*/ 	.byte	0x03, 0x50
        /*002a*/ 	.short	0x0000


	//----- nvinfo : EIATTR_MAXREG_COUNT
	.align		4
        /*002c*/ 	.byte	0x03, 0x1b
        /*002e*/ 	.short	0x00ff


	//----- nvinfo : EIATTR_MERCURY_ISA_VERSION
	.align		4
        /*0030*/ 	.byte	0x03, 0x5f
        /*0032*/ 	.short	0x0101


	//----- nvinfo : EIATTR_VRC_CTA_INIT_COUNT
	.align		4
        /*0034*/ 	.byte	0x02, 0x4a
	.zero		1
	.zero		1


	//----- nvinfo : EIATTR_EXIT_INSTR_OFFSETS
	.align		4
        /*0038*/ 	.byte	0x04, 0x1c
        /*003a*/ 	.short	(.L_37 - .L_36)


	//   ....[0]....
.L_36:
        /*003c*/ 	.word	0x00000500


	//----- nvinfo : EIATTR_CBANK_PARAM_SIZE
	.align		4
.L_37:
        /*0040*/ 	.byte	0x03, 0x19
        /*0042*/ 	.short	0x0010


	//----- nvinfo : EIATTR_PARAM_CBANK
	.align		4
        /*0044*/ 	.byte	0x04, 0x0a
        /*0046*/ 	.short	(.L_39 - .L_38)
	.align		4
.L_38:
        /*0048*/ 	.word	index@(.nv.constant0._Z22gpu_image_to_histogramPhPi)
        /*004c*/ 	.short	0x0380
        /*004e*/ 	.short	0x0010


	//----- nvinfo : EIATTR_SW_WAR
	.align		4
.L_39:
        /*0050*/ 	.byte	0x04, 0x36
        /*0052*/ 	.short	(.L_41 - .L_40)
.L_40:
        /*0054*/ 	.word	0x00000008
.L_41:


//--------------------- .nv.callgraph             --------------------------
	.section	.nv.callgraph,"",@"SHT_CUDA_CALLGRAPH"
	.align	4
	.sectionentsize	8
	.align		4
        /*0000*/ 	.word	0x00000000
	.align		4
        /*0004*/ 	.word	0xffffffff
	.align		4
        /*0008*/ 	.word	0x00000000
	.align		4
        /*000c*/ 	.word	0xfffffffe
	.align		4
        /*0010*/ 	.word	0x00000000
	.align		4
        /*0014*/ 	.word	0xfffffffd
	.align		4
        /*0018*/ 	.word	0x00000000
	.align		4
        /*001c*/ 	.word	0xfffffffc


//--------------------- .text._Z22gpu_histogram_distancePiS_Pd --------------------------
	.section	.text._Z22gpu_histogram_distancePiS_Pd,"ax",@progbits
	.align	128
        .global         _Z22gpu_histogram_distancePiS_Pd
        .type           _Z22gpu_histogram_distancePiS_Pd,@function
        .size           _Z22gpu_histogram_distancePiS_Pd,(.L_x_27 - _Z22gpu_histogram_distancePiS_Pd)
        .other          _Z22gpu_histogram_distancePiS_Pd,@"STO_CUDA_ENTRY STV_DEFAULT"
_Z22gpu_histogram_distancePiS_Pd:
.text._Z22gpu_histogram_distancePiS_Pd:
[----:B------:R-:W-:Y:S01]  /*0000*/  LDC R1, c[0x0][0x37c] ;  /* 0x0000df00ff017b82 */ /* 0x000fe20000000800 */
[----:B------:R-:W0:Y:S07]  /*0010*/  S2R R0, SR_TID.X ;  /* 0x0000000000007919 */ /* 0x000e2e0000002100 */
[----:B------:R-:W0:Y:S01]  /*0020*/  LDC.64 R4, c[0x0][0x390] ;  /* 0x0000e400ff047b82 */ /* 0x000e220000000a00 */
[----:B------:R-:W1:Y:S07]  /*0030*/  LDCU.64 UR4, c[0x0][0x358] ;  /* 0x00006b00ff0477ac */ /* 0x000e6e0008000a00 */
[----:B------:R-:W2:Y:S08]  /*0040*/  LDC.64 R6, c[0x0][0x388] ;  /* 0x0000e200ff067b82 */ /* 0x000eb00000000a00 */
[----:B------:R-:W3:Y:S01]  /*0050*/  LDC.64 R2, c[0x0][0x380] ;  /* 0x0000e000ff027b82 */ /* 0x000ee20000000a00 */
[----:B0-----:R-:W-:-:S04]  /*0060*/  IMAD.WIDE.U32 R4, R0, 0x8, R4 ;  /* 0x0000000800047825 */ /* 0x001fc800078e0004 */
[C---:B--2---:R-:W-:Y:S01]  /*0070*/  IMAD.WIDE.U32 R6, R0.reuse, 0x4, R6 ;  /* 0x0000000400067825 */ /* 0x044fe200078e0006 */
[----:B-1----:R0:W-:Y:S03]  /*0080*/  STG.E.64 desc[UR4][R4.64], RZ ;  /* 0x000000ff04007986 */ /* 0x0021e6000c101b04 */
[----:B---3--:R-:W-:Y:S01]  /*0090*/  IMAD.WIDE.U32 R2, R0, 0x4, R2 ;  /* 0x0000000400027825 */ /* 0x008fe200078e0002 */
[----:B------:R-:W2:Y:S04]  /*00a0*/  LDG.E R11, desc[UR4][R6.64] ;  /* 0x00000004060b7981 */ /* 0x000ea8000c1e1900 */
[----:B------:R-:W3:Y:S01]  /*00b0*/  LDG.E R10, desc[UR4][R2.64] ;  /* 0x00000004020a7981 */ /* 0x000ee2000c1e1900 */
[----:B------:R-:W-:Y:S01]  /*00c0*/  BSSY.RECONVERGENT B0, `(.L_x_0) ;  /* 0x000001c000007945 */ /* 0x000fe20003800200 */
[----:B--2---:R-:W-:-:S05]  /*00d0*/  IMAD.MOV R9, RZ, RZ, -R11 ;  /* 0x000000ffff097224 */ /* 0x004fca00078e0a0b */
[----:B---3--:R-:W-:-:S13]  /*00e0*/  ISETP.NE.AND P0, PT, R10, R9, PT ;  /* 0x000000090a00720c */ /* 0x008fda0003f05270 */
[----:B0-----:R-:W-:Y:S05]  /*00f0*/  @!P0 BRA `(.L_x_1) ;  /* 0x0000000000608947 */ /* 0x001fea0003800000 */
[C-C-:B------:R-:W-:Y:S01]  /*0100*/  IMAD.IADD R6, R10.reuse, 0x1, R11.reuse ;  /* 0x000000010a067824 */ /* 0x140fe200078e020b */
[----:B------:R-:W-:Y:S01]  /*0110*/  BSSY.RECONVERGENT B1, `(.L_x_2) ;  /* 0x0000015000017945 */ /* 0x000fe20003800200 */
[----:B------:R-:W-:Y:S02]  /*0120*/  IMAD.MOV.U32 R2, RZ, RZ, 0x1 ;  /* 0x00000001ff027424 */ /* 0x000fe400078e00ff */
[----:B------:R-:W-:Y:S02]  /*0130*/  IMAD.IADD R10, R10, 0x1, -R11 ;  /* 0x000000010a0a7824 */ /* 0x000fe400078e0a0b */
[----:B------:R-:W0:Y:S08]  /*0140*/  I2F.F64 R6, R6 ;  /* 0x0000000600067312 */ /* 0x000e300000201c00 */
[----:B0-----:R-:W0:Y:S02]  /*0150*/  MUFU.RCP64H R3, R7 ;  /* 0x0000000700037308 */ /* 0x001e240000001800 */
[----:B0-----:R-:W-:-:S08]  /*0160*/  DFMA R8, -R6, R2, 1 ;  /* 0x3ff000000608742b */ /* 0x001fd00000000102 */
[----:B------:R-:W-:-:S08]  /*0170*/  DFMA R8, R8, R8, R8 ;  /* 0x000000080808722b */ /* 0x000fd00000000008 */
[----:B------:R-:W-:Y:S01]  /*0180*/  DFMA R2, R2, R8, R2 ;  /* 0x000000080202722b */ /* 0x000fe20000000002 */
[----:B------:R-:W-:-:S07]  /*0190*/  IMAD R8, R10, R10, RZ ;  /* 0x0000000a0a087224 */ /* 0x000fce00078e02ff */
[----:B------:R-:W-:Y:S01]  /*01a0*/  DFMA R10, -R6, R2, 1 ;  /* 0x3ff00000060a742b */ /* 0x000fe20000000102 */
[----:B------:R-:W0:Y:S07]  /*01b0*/  I2F.F64.U32 R8, R8 ;  /* 0x0000000800087312 */ /* 0x000e2e0000201800 */
[----:B------:R-:W-:-:S08]  /*01c0*/  DFMA R2, R2, R10, R2 ;  /* 0x0000000a0202722b */ /* 0x000fd00000000002 */
[----:B0-----:R-:W-:Y:S01]  /*01d0*/  DMUL R10, R8, R2 ;  /* 0x00000002080a7228 */ /* 0x001fe20000000000 */
[----:B------:R-:W-:-:S07]  /*01e0*/  FSETP.GEU.AND P1, PT, |R9|, 6.5827683646048100446e-37, PT ;  /* 0x036000000900780b */ /* 0x000fce0003f2e200 */
[----:B------:R-:W-:-:S08]  /*01f0*/  DFMA R12, -R6, R10, R8 ;  /* 0x0000000a060c722b */ /* 0x000fd00000000108 */
[----:B------:R-:W-:-:S10]  /*0200*/  DFMA R2, R2, R12, R10 ;  /* 0x0000000c0202722b */ /* 0x000fd4000000000a */
[----:B------:R-:W-:-:S05]  /*0210*/  FFMA R10, RZ, R7, R3 ;  /* 0x00000007ff0a7223 */ /* 0x000fca0000000003 */
[----:B------:R-:W-:-:S13]  /*0220*/  FSETP.GT.AND P0, PT, |R10|, 1.469367938527859385e-39, PT ;  /* 0x001000000a00780b */ /* 0x000fda0003f04200 */
[----:B------:R-:W-:Y:S05]  /*0230*/  @P0 BRA P1, `(.L_x_3) ;  /* 0x0000000000080947 */ /* 0x000fea0000800000 */
[----:B------:R-:W-:-:S07]  /*0240*/  MOV R12, 0x260 ;  /* 0x00000260000c7802 */ /* 0x000fce0000000f00 */
[----:B------:R-:W-:Y:S05]  /*0250*/  CALL.REL.NOINC `($__internal_0_$__cuda_sm20_div_rn_f64_full) ;  /* 0x0000000400407944 */ /* 0x000fea0003c00000 */
.L_x_3:
[----:B------:R-:W-:Y:S05]  /*0260*/  BSYNC.RECONVERGENT B1 ;  /* 0x0000000000017941 */ /* 0x000fea0003800200 */
.L_x_2:
[----:B------:R0:W-:Y:S02]  /*0270*/  STG.E.64 desc[UR4][R4.64], R2 ;  /* 0x0000000204007986 */ /* 0x0001e4000c101b04 */
.L_x_1:
[----:B------:R-:W-:Y:S05]  /*0280*/  BSYNC.RECONVERGENT B0 ;  /* 0x0000000000007941 */ /* 0x000fea0003800200 */
.L_x_0:
[C---:B------:R-:W-:Y:S01]  /*0290*/  ISETP.GT.U32.AND P6, PT, R0.reuse, 0x7f, PT ;  /* 0x0000007f0000780c */ /* 0x040fe20003fc4070 */
[----:B------:R-:W-:Y:S01]  /*02a0*/  BAR.SYNC.DEFER_BLOCKING 0x0 ;  /* 0x0000000000007b1d */ /* 0x000fe20000010000 */
[C---:B------:R-:W-:Y:S02]  /*02b0*/  ISETP.GT.U32.AND P2, PT, R0.reuse, 0x3f, PT ;  /* 0x0000003f0000780c */ /* 0x040fe40003f44070 */
[C---:B------:R-:W-:Y:S02]  /*02c0*/  ISETP.GT.U32.AND P0, PT, R0.reuse, 0x1f, PT ;  /* 0x0000001f0000780c */ /* 0x040fe40003f04070 */
[----:B0-----:R-:W-:Y:S01]  /*02d0*/  P2R R2, PR, RZ, 0x4 ;  /* 0x00000004ff027803 */ /* 0x001fe20000000000 */
[----:B------:R-:W-:Y:S01]  /*02e0*/  BSSY.RECONVERGENT B0, `(.L_x_4) ;  /* 0x000000b000007945 */ /* 0x000fe20003800200 */
[C---:B------:R-:W-:Y:S02]  /*02f0*/  ISETP.GT.U32.AND P1, PT, R0.reuse, 0xf, PT ;  /* 0x0000000f0000780c */ /* 0x040fe40003f24070 */
[----:B------:R-:W-:-:S02]  /*0300*/  ISETP.GT.U32.AND P2, PT, R0, 0x7, PT ;  /* 0x000000070000780c */ /* 0x000fc40003f44070 */
[C---:B------:R-:W-:Y:S02]  /*0310*/  ISETP.GT.U32.AND P3, PT, R0.reuse, 0x3, PT ;  /* 0x000000030000780c */ /* 0x040fe40003f64070 */
[C---:B------:R-:W-:Y:S02]  /*0320*/  ISETP.GT.U32.AND P4, PT, R0.reuse, 0x1, PT ;  /* 0x000000010000780c */ /* 0x040fe40003f84070 */
[----:B------:R-:W-:Y:S01]  /*0330*/  ISETP.NE.AND P5, PT, R0, RZ, PT ;  /* 0x000000ff0000720c */ /* 0x000fe20003fa5270 */
[----:B------:R-:W-:-:S12]  /*0340*/  @P6 BRA `(.L_x_5) ;  /* 0x0000000000106947 */ /* 0x000fd80003800000 */
[----:B------:R-:W2:Y:S04]  /*0350*/  LDG.E.64 R2, desc[UR4][R4.64] ;  /* 0x0000000404027981 */ /* 0x000ea8000c1e1b00 */
[----:B------:R-:W2:Y:S02]  /*0360*/  LDG.E.64 R6, desc[UR4][R4.64+0x400] ;  /* 0x0004000404067981 */ /* 0x000ea4000c1e1b00 */
[----:B--2---:R-:W-:-:S07]  /*0370*/  DADD R2, R2, R6 ;  /* 0x0000000002027229 */ /* 0x004fce0000000006 */
[----:B------:R0:W-:Y:S04]  /*0380*/  STG.E.64 desc[UR4][R4.64], R2 ;  /* 0x0000000204007986 */ /* 0x0001e8000c101b04 */
.L_x_5:
[----:B------:R-:W-:Y:S05]  /*0390*/  BSYNC.RECONVERGENT B0 ;  /* 0x0000000000007941 */ /* 0x000fea0003800200 */
.L_x_4:
[----:B------:R-:W-:Y:S01]  /*03a0*/  BAR.SYNC.DEFER_BLOCKING 0x0 ;  /* 0x0000000000007b1d */ /* 0x000fe20000010000 */
[----:B------:R-:W-:-:S05]  /*03b0*/  ISETP.GT.U32.AND P6, PT, R0, 0x3f, PT ;  /* 0x0000003f0000780c */ /* 0x000fca0003fc4070 */
[----:B------:R-:W-:Y:S08]  /*03c0*/  BSSY.RECONVERGENT B0, `(.L_x_6) ;  /* 0x0000006000007945 */ /* 0x000ff00003800200 */
[----:B------:R-:W-:Y:S05]  /*03d0*/  @P6 BRA `(.L_x_7) ;  /* 0x0000000000106947 */ /* 0x000fea0003800000 */
[----:B0-----:R-:W2:Y:S04]  /*03e0*/  LDG.E.64 R2, desc[UR4][R4.64] ;  /* 0x0000000404027981 */ /* 0x001ea8000c1e1b00 */
[----:B------:R-:W2:Y:S02]  /*03f0*/  LDG.E.64 R6, desc[UR4][R4.64+0x200] ;  /* 0x0002000404067981 */ /* 0x000ea4000c1e1b00 */
[----:B--2---:R-:W-:-:S07]  /*0400*/  DADD R2, R2, R6 ;  /* 0x0000000002027229 */ /* 0x004fce0000000006 */
[----:B------:R1:W-:Y:S04]  /*0410*/  STG.E.64 desc[UR4][R4.64], R2 ;  /* 0x0000000204007986 */ /* 0x0003e8000c101b04 */
.L_x_7:
[----:B------:R-:W-:Y:S05]  /*0420*/  BSYNC.RECONVERGENT B0 ;  /* 0x0000000000007941 */ /* 0x000fea0003800200 */
.L_x_6:
[----:B------:R-:W-:Y:S06]  /*0430*/  BAR.SYNC.DEFER_BLOCKING 0x0 ;  /* 0x0000000000007b1d */ /* 0x000fec0000010000 */
[----:B------:R-:W-:Y:S04]  /*0440*/  BSSY.RECONVERGENT B0, `(.L_x_8) ;  /* 0x0000006000007945 */ /* 0x000fe80003800200 */
[----:B------:R-:W-:Y:S05]  /*0450*/  @P0 BRA `(.L_x_9) ;  /* 0x0000000000100947 */ /* 0x000fea0003800000 */
[----:B01----:R-:W2:Y:S04]  /*0460*/  LDG.E.64 R2, desc[UR4][R4.64] ;  /* 0x0000000404027981 */ /* 0x003ea8000c1e1b00 */
[----:B------:R-:W2:Y:S02]  /*0470*/  LDG.E.64 R6, desc[UR4][R4.64+0x100] ;  /* 0x0001000404067981 */ /* 0x000ea4000c1e1b00 */
[----:B--2---:R-:W-:-:S07]  /*0480*/  DADD R2, R2, R6 ;  /* 0x0000000002027229 */ /* 0x004fce0000000006 */
[----:B------:R2:W-:Y:S04]  /*0490*/  STG.E.64 desc[UR4][R4.64], R2 ;  /* 0x0000000204007986 */ /* 0x0005e8000c101b04 */
.L_x_9:
[----:B------:R-:W-:Y:S05]  /*04a0*/  BSYNC.RECONVERGENT B0 ;  /* 0x0000000000007941 */ /* 0x000fea0003800200 */
.L_x_8:
[----:B------:R-:W-:Y:S06]  /*04b0*/  BAR.SYNC.DEFER_BLOCKING 0x0 ;  /* 0x0000000000007b1d */ /* 0x000fec0000010000 */
[----:B------:R-:W-:Y:S04]  /*04c0*/  BSSY.RECONVERGENT B0, `(.L_x_10) ;  /* 0x0000006000007945 */ /* 0x000fe80003800200 */
[----:B------:R-:W-:Y:S05]  /*04d0*/  @P1 BRA `(.L_x_11) ;  /* 0x0000000000101947 */ /* 0x000fea0003800000 */
[----:B012---:R-:W2:Y:S04]  /*04e0*/  LDG.E.64 R2, desc[UR4][R4.64] ;  /* 0x0000000404027981 */ /* 0x007ea8000c1e1b00 */
[----:B------:R-:W2:Y:S02]  /*04f0*/  LDG.E.64 R6, desc[UR4][R4.64+0x80] ;  /* 0x0000800404067981 */ /* 0x000ea4000c1e1b00 */
[----:B--2---:R-:W-:-:S07]  /*0500*/  DADD R2, R2, R6 ;  /* 0x0000000002027229 */ /* 0x004fce0000000006 */
[----:B------:R3:W-:Y:S04]  /*0510*/  STG.E.64 desc[UR4][R4.64], R2 ;  /* 0x0000000204007986 */ /* 0x0007e8000c101b04 */
.L_x_11:
[----:B------:R-:W-:Y:S05]  /*0520*/  BSYNC.RECONVERGENT B0 ;  /* 0x0000000000007941 */ /* 0x000fea0003800200 */
.L_x_10:
[----:B------:R-:W-:Y:S06]  /*0530*/  BAR.SYNC.DEFER_BLOCKING 0x0 ;  /* 0x0000000000007b1d */ /* 0x000fec0000010000 */
[----:B------:R-:W-:Y:S04]  /*0540*/  BSSY.RECONVERGENT B0, `(.L_x_12) ;  /* 0x0000006000007945 */ /* 0x000fe80003800200 */
[----:B------:R-:W-:Y:S05]  /*0550*/  @P2 BRA `(.L_x_13) ;  /* 0x0000000000102947 */ /* 0x000fea0003800000 */
[----:B0123--:R-:W2:Y:S04]  /*0560*/  LDG.E.64 R2, desc[UR4][R4.64] ;  /* 0x0000000404027981 */ /* 0x00fea8000c1e1b00 */
[----:B------:R-:W2:Y:S02]  /*0570*/  LDG.E.64 R6, desc[UR4][R4.64+0x40] ;  /* 0x0000400404067981 */ /* 0x000ea4000c1e1b00 */
[----:B--2---:R-:W-:-:S07]  /*0580*/  DADD R2, R2, R6 ;  /* 0x0000000002027229 */ /* 0x004fce0000000006 */
[----:B------:R4:W-:Y:S04]  /*0590*/  STG.E.64 desc[UR4][R4.64], R2 ;  /* 0x0000000204007986 */ /* 0x0009e8000c101b04 */
.L_x_13:
[----:B------:R-:W-:Y:S05]  /*05a0*/  BSYNC.RECONVERGENT B0 ;  /* 0x0000000000007941 */ /* 0x000fea0003800200 */
.L_x_12:
[----:B------:R-:W-:Y:S06]  /*05b0*/  BAR.SYNC.DEFER_BLOCKING 0x0 ;  /* 0x0000000000007b1d */ /* 0x000fec0000010000 */
[----:B------:R-:W-:Y:S04]  /*05c0*/  BSSY.RECONVERGENT B0, `(.L_x_14) ;  /* 0x0000006000007945 */ /* 0x000fe80003800200 */
[----:B------:R-:W-:Y:S05]  /*05d0*/  @P3 BRA `(.L_x_15) ;  /* 0x0000000000103947 */ /* 0x000fea0003800000 */
[----:B01234-:R-:W2:Y:S04]  /*05e0*/  LDG.E.64 R2, desc[UR4][R4.64] ;  /* 0x0000000404027981 */ /* 0x01fea8000c1e1b00 */
[----:B------:R-:W2:Y:S02]  /*05f0*/  LDG.E.64 R6, desc[UR4][R4.64+0x20] ;  /* 0x0000200404067981 */ /* 0x000ea4000c1e1b00 */
[----:B--2---:R-:W-:-:S07]  /*0600*/  DADD R2, R2, R6 ;  /* 0x0000000002027229 */ /* 0x004fce0000000006 */
[----:B------:R0:W-:Y:S04]  /*0610*/  STG.E.64 desc[UR4][R4.64], R2 ;  /* 0x0000000204007986 */ /* 0x0001e8000c101b04 */
.L_x_15:
[----:B------:R-:W-:Y:S05]  /*0620*/  BSYNC.RECONVERGENT B0 ;  /* 0x0000000000007941 */ /* 0x000fea0003800200 */
.L_x_14:
[----:B------:R-:W-:Y:S06]  /*0630*/  BAR.SYNC.DEFER_BLOCKING 0x0 ;  /* 0x0000000000007b1d */ /* 0x000fec0000010000 */
[----:B------:R-:W-:Y:S04]  /*0640*/  BSSY.RECONVERGENT B0, `(.L_x_16) ;  /* 0x0000006000007945 */ /* 0x000fe80003800200 */
[----:B------:R-:W-:Y:S05]  /*0650*/  @P4 BRA `(.L_x_17) ;  /* 0x0000000000104947 */ /* 0x000fea0003800000 */
[----:B01234-:R-:W2:Y:S04]  /*0660*/  LDG.E.64 R2, desc[UR4][R4.64] ;  /* 0x0000000404027981 */ /* 0x01fea8000c1e1b00 */
[----:B------:R-:W2:Y:S02]  /*0670*/  LDG.E.64 R6, desc[UR4][R4.64+0x10] ;  /* 0x0000100404067981 */ /* 0x000ea4000c1e1b00 */
[----:B--2---:R-:W-:-:S07]  /*0680*/  DADD R2, R2, R6 ;  /* 0x0000000002027229 */ /* 0x004fce0000000006 */
[----:B------:R0:W-:Y:S04]  /*0690*/  STG.E.64 desc[UR4][R4.64], R2 ;  /* 0x0000000204007986 */ /* 0x0001e8000c101b04 */
.L_x_17:
[----:B------:R-:W-:Y:S05]  /*06a0*/  BSYNC.RECONVERGENT B0 ;  /* 0x0000000000007941 */ /* 0x000fea0003800200 */
.L_x_16:
[----:B------:R-:W-:Y:S06]  /*06b0*/  BAR.SYNC.DEFER_BLOCKING 0x0 ;  /* 0x0000000000007b1d */ /* 0x000fec0000010000 */
[----:B------:R-:W-:Y:S04]  /*06c0*/  BSSY.RECONVERGENT B0, `(.L_x_18) ;  /* 0x0000007000007945 */ /* 0x000fe80003800200 */
[----:B------:R-:W-:Y:S05]  /*06d0*/  @P5 BRA `(.L_x_19) ;  /* 0x0000000000145947 */ /* 0x000fea0003800000 */
[----:B------:R-:W5:Y:S01]  /*06e0*/  LDC.64 R6, c[0x0][0x390] ;  /* 0x0000e400ff067b82 */ /* 0x000f620000000a00 */
[----:B01234-:R-:W2:Y:S04]  /*06f0*/  LDG.E.64 R2, desc[UR4][R4.64] ;  /* 0x0000000404027981 */ /* 0x01fea8000c1e1b00 */
[----:B-----5:R-:W2:Y:S02]  /*0700*/  LDG.E.64 R6, desc[UR4][R6.64+0x8] ;  /* 0x0000080406067981 */ /* 0x020ea4000c1e1b00 */
[----:B--2---:R-:W-:-:S07]  /*0710*/  DADD R2, R2, R6 ;  /* 0x0000000002027229 */ /* 0x004fce0000000006 */
[----:B------:R0:W-:Y:S04]  /*0720*/  STG.E.64 desc[UR4][R4.64], R2 ;  /* 0x0000000204007986 */ /* 0x0001e8000c101b04 */
.L_x_19:
[----:B------:R-:W-:Y:S05]  /*0730*/  BSYNC.RECONVERGENT B0 ;  /* 0x0000000000007941 */ /* 0x000fea0003800200 */
.L_x_18:
[----:B------:R-:W-:Y:S06]  /*0740*/  BAR.SYNC.DEFER_BLOCKING 0x0 ;  /* 0x0000000000007b1d */ /* 0x000fec0000010000 */
[----:B------:R-:W-:Y:S05]  /*0750*/  EXIT ;  /* 0x000000000000794d */ /* 0x000fea0003800000 */
        .weak           $__internal_0_$__cuda_sm20_div_rn_f64_full
        .type           $__internal_0_$__cuda_sm20_div_rn_f64_full,@function
        .size           $__internal_0_$__cuda_sm20_div_rn_f64_full,(.L_x_27 - $__internal_0_$__cuda_sm20_div_rn_f64_full)
$__internal_0_$__cuda_sm20_div_rn_f64_full:
[C---:B------:R-:W-:Y:S01]  /*0760*/  FSETP.GEU.AND P0, PT, |R7|.reuse, 1.469367938527859385e-39, PT ;  /* 0x001000000700780b */ /* 0x040fe20003f0e200 */
[----:B------:R-:W-:Y:S01]  /*0770*/  IMAD.MOV.U32 R10, RZ, RZ, 0x1 ;  /* 0x00000001ff0a7424 */ /* 0x000fe200078e00ff */
[----:B------:R-:W-:Y:S01]  /*0780*/  LOP3.LUT R2, R7, 0x800fffff, RZ, 0xc0, !PT ;  /* 0x800fffff07027812 */ /* 0x000fe200078ec0ff */
[----:B------:R-:W-:Y:S01]  /*0790*/  BSSY.RECONVERGENT B2, `(.L_x_20) ;  /* 0x0000055000027945 */ /* 0x000fe20003800200 */
[C---:B------:R-:W-:Y:S02]  /*07a0*/  FSETP.GEU.AND P2, PT, |R9|.reuse, 1.469367938527859385e-39, PT ;  /* 0x001000000900780b */ /* 0x040fe40003f4e200 */
[----:B------:R-:W-:Y:S01]  /*07b0*/  LOP3.LUT R3, R2, 0x3ff00000, RZ, 0xfc, !PT ;  /* 0x3ff0000002037812 */ /* 0x000fe200078efcff */
[----:B------:R-:W-:Y:S01]  /*07c0*/  IMAD.MOV.U32 R2, RZ, RZ, R6 ;  /* 0x000000ffff027224 */ /* 0x000fe200078e0006 */
[----:B------:R-:W-:Y:S02]  /*07d0*/  LOP3.LUT R13, R9, 0x7ff00000, RZ, 0xc0, !PT ;  /* 0x7ff00000090d7812 */ /* 0x000fe400078ec0ff */
[----:B------:R-:W-:-:S03]  /*07e0*/  LOP3.LUT R16, R7, 0x7ff00000, RZ, 0xc0, !PT ;  /* 0x7ff0000007107812 */ /* 0x000fc600078ec0ff */
[----:B------:R-:W-:Y:S01]  /*07f0*/  @!P0 DMUL R2, R6, 8.98846567431157953865e+307 ;  /* 0x7fe0000006028828 */ /* 0x000fe20000000000 */
[----:B------:R-:W-:-:S03]  /*0800*/  ISETP.GE.U32.AND P1, PT, R13, R16, PT ;  /* 0x000000100d00720c */ /* 0x000fc60003f26070 */
[----:B------:R-:W-:Y:S02]  /*0810*/  @!P2 LOP3.LUT R20, R7, 0x7ff00000, RZ, 0xc0, !PT ;  /* 0x7ff000000714a812 */ /* 0x000fe400078ec0ff */
[----:B------:R-:W0:Y:S02]  /*0820*/  MUFU.RCP64H R11, R3 ;  /* 0x00000003000b7308 */ /* 0x000e240000001800 */
[----:B------:R-:W-:Y:S01]  /*0830*/  @!P2 ISETP.GE.U32.AND P3, PT, R13, R20, PT ;  /* 0x000000140d00a20c */ /* 0x000fe20003f66070 */
[----:B------:R-:W-:Y:S01]  /*0840*/  @!P2 IMAD.MOV.U32 R20, RZ, RZ, RZ ;  /* 0x000000ffff14a224 */ /* 0x000fe200078e00ff */
[----:B0-----:R-:W-:-:S08]  /*0850*/  DFMA R14, R10, -R2, 1 ;  /* 0x3ff000000a0e742b */ /* 0x001fd00000000802 */
[----:B------:R-:W-:Y:S01]  /*0860*/  DFMA R18, R14, R14, R14 ;  /* 0x0000000e0e12722b */ /* 0x000fe2000000000e */
[----:B------:R-:W-:-:S05]  /*0870*/  IMAD.MOV.U32 R14, RZ, RZ, 0x1ca00000 ;  /* 0x1ca00000ff0e7424 */ /* 0x000fca00078e00ff */
[C---:B------:R-:W-:Y:S02]  /*0880*/  @!P2 SEL R15, R14.reuse, 0x63400000, !P3 ;  /* 0x634000000e0fa807 */ /* 0x040fe40005800000 */
[----:B------:R-:W-:Y:S01]  /*0890*/  DFMA R18, R10, R18, R10 ;  /* 0x000000120a12722b */ /* 0x000fe2000000000a */
[----:B------:R-:W-:Y:S01]  /*08a0*/  SEL R11, R14, 0x63400000, !P1 ;  /* 0x634000000e0b7807 */ /* 0x000fe20004800000 */
[----:B------:R-:W-:Y:S01]  /*08b0*/  IMAD.MOV.U32 R10, RZ, RZ, R8 ;  /* 0x000000ffff0a7224 */ /* 0x000fe200078e0008 */
[--C-:B------:R-:W-:Y:S02]  /*08c0*/  @!P2 LOP3.LUT R15, R15, 0x80000000, R9.reuse, 0xf8, !PT ;  /* 0x800000000f0fa812 */ /* 0x100fe400078ef809 */
[----:B------:R-:W-:Y:S02]  /*08d0*/  LOP3.LUT R11, R11, 0x800fffff, R9, 0xf8, !PT ;  /* 0x800fffff0b0b7812 */ /* 0x000fe400078ef809 */
[----:B------:R-:W-:Y:S01]  /*08e0*/  @!P2 LOP3.LUT R21, R15, 0x100000, RZ, 0xfc, !PT ;  /* 0x001000000f15a812 */ /* 0x000fe200078efcff */
[----:B------:R-:W-:-:S05]  /*08f0*/  DFMA R22, R18, -R2, 1 ;  /* 0x3ff000001216742b */ /* 0x000fca0000000802 */
[----:B------:R-:W-:-:S03]  /*0900*/  @!P2 DFMA R10, R10, 2, -R20 ;  /* 0x400000000a0aa82b */ /* 0x000fc60000000814 */
[----:B------:R-:W-:Y:S01]  /*0910*/  DFMA R18, R18, R22, R18 ;  /* 0x000000161212722b */ /* 0x000fe20000000012 */
[----:B------:R-:W-:Y:S02]  /*0920*/  IMAD.MOV.U32 R23, RZ, RZ, R13 ;  /* 0x000000ffff177224 */ /* 0x000fe400078e000d */
[----:B------:R-:W-:Y:S01]  /*0930*/  IMAD.MOV.U32 R22, RZ, RZ, R16 ;  /* 0x000000ffff167224 */ /* 0x000fe200078e0010 */
[----:B------:R-:W-:-:S03]  /*0940*/  @!P0 LOP3.LUT R22, R3, 0x7ff00000, RZ, 0xc0, !PT ;  /* 0x7ff0000003168812 */ /* 0x000fc600078ec0ff */
[----:B------:R-:W-:Y:S01]  /*0950*/  @!P2 LOP3.LUT R23, R11, 0x7ff00000, RZ, 0xc0, !PT ;  /* 0x7ff000000b17a812 */ /* 0x000fe200078ec0ff */
[----:B------:R-:W-:Y:S01]  /*0960*/  DMUL R20, R18, R10 ;  /* 0x0000000a12147228 */ /* 0x000fe20000000000 */
[----:B------:R-:W-:-:S03]  /*0970*/  VIADD R24, R22, 0xffffffff ;  /* 0xffffffff16187836 */ /* 0x000fc60000000000 */
[----:B------:R-:W-:-:S04]  /*0980*/  VIADD R15, R23, 0xffffffff ;  /* 0xffffffff170f7836 */ /* 0x000fc80000000000 */
[----:B------:R-:W-:Y:S01]  /*0990*/  DFMA R16, R20, -R2, R10 ;  /* 0x800000021410722b */ /* 0x000fe2000000000a */
[----:B------:R-:W-:-:S04]  /*09a0*/  ISETP.GT.U32.AND P0, PT, R15, 0x7feffffe, PT ;  /* 0x7feffffe0f00780c */ /* 0x000fc80003f04070 */
[----:B------:R-:W-:-:S03]  /*09b0*/  ISETP.GT.U32.OR P0, PT, R24, 0x7feffffe, P0 ;  /* 0x7feffffe1800780c */ /* 0x000fc60000704470 */
[----:B------:R-:W-:-:S10]  /*09c0*/  DFMA R16, R18, R16, R20 ;  /* 0x000000101210722b */ /* 0x000fd40000000014 */
[----:B------:R-:W-:Y:S05]  /*09d0*/  @P0 BRA `(.L_x_21) ;  /* 0x00000000006c0947 */ /* 0x000fea0003800000 */
[----:B------:R-:W-:-:S04]  /*09e0*/  LOP3.LUT R18, R7, 0x7ff00000, RZ, 0xc0, !PT ;  /* 0x7ff0000007127812 */ /* 0x000fc800078ec0ff */
[CC--:B------:R-:W-:Y:S02]  /*09f0*/  VIADDMNMX R8, R13.reuse, -R18.reuse, 0xb9600000, !PT ;  /* 0xb96000000d087446 */ /* 0x0c0fe40007800912 */
[----:B------:R-:W-:Y:S02]  /*0a00*/  ISETP.GE.U32.AND P0, PT, R13, R18, PT ;  /* 0x000000120d00720c */ /* 0x000fe40003f06070 */
[----:B------:R-:W-:Y:S02]  /*0a10*/  VIMNMX R8, PT, PT, R8, 0x46a00000, PT ;  /* 0x46a0000008087848 */ /* 0x000fe40003fe0100 */
[----:B------:R-:W-:-:S05]  /*0a20*/  SEL R13, R14, 0x63400000, !P0 ;  /* 0x634000000e0d7807 */ /* 0x000fca0004000000 */
[----:B------:R-:W-:Y:S02]  /*0a30*/  IMAD.IADD R13, R8, 0x1, -R13 ;  /* 0x00000001080d7824 */ /* 0x000fe400078e0a0d */
[----:B------:R-:W-:Y:S02]  /*0a40*/  IMAD.MOV.U32 R8, RZ, RZ, RZ ;  /* 0x000000ffff087224 */ /* 0x000fe400078e00ff */
[----:B------:R-:W-:-:S06]  /*0a50*/  VIADD R9, R13, 0x7fe00000 ;  /* 0x7fe000000d097836 */ /* 0x000fcc0000000000 */
[----:B------:R-:W-:-:S10]  /*0a60*/  DMUL R14, R16, R8 ;  /* 0x00000008100e7228 */ /* 0x000fd40000000000 */
[----:B------:R-:W-:-:S13]  /*0a70*/  FSETP.GTU.AND P0, PT, |R15|, 1.469367938527859385e-39, PT ;  /* 0x001000000f00780b */ /* 0x000fda0003f0c200 */
[----:B------:R-:W-:Y:S05]  /*0a80*/  @P0 BRA `(.L_x_22) ;  /* 0x0000000000940947 */ /* 0x000fea0003800000 */
[----:B------:R-:W-:Y:S01]  /*0a90*/  DFMA R2, R16, -R2, R10 ;  /* 0x800000021002722b */ /* 0x000fe2000000000a */
[----:B------:R-:W-:-:S09]  /*0aa0*/  IMAD.MOV.U32 R8, RZ, RZ, RZ ;  /* 0x000000ffff087224 */ /* 0x000fd200078e00ff */
[C---:B------:R-:W-:Y:S02]  /*0ab0*/  FSETP.NEU.AND P0, PT, R3.reuse, RZ, PT ;  /* 0x000000ff0300720b */ /* 0x040fe40003f0d000 */
[----:B------:R-:W-:-:S04]  /*0ac0*/  LOP3.LUT R7, R3, 0x80000000, R7, 0x48, !PT ;  /* 0x8000000003077812 */ /* 0x000fc800078e4807 */
[----:B------:R-:W-:-:S07]  /*0ad0*/  LOP3.LUT R9, R7, R9, RZ, 0xfc, !PT ;  /* 0x0000000907097212 */ /* 0x000fce00078efcff */
[----:B------:R-:W-:Y:S05]  /*0ae0*/  @!P0 BRA `(.L_x_22) ;  /* 0x00000000007c8947 */ /* 0x000fea0003800000 */
[----:B------:R-:W-:Y:S01]  /*0af0*/  IMAD.MOV R3, RZ, RZ, -R13 ;  /* 0x000000ffff037224 */ /* 0x000fe200078e0a0d */
[----:B------:R-:W-:Y:S01]  /*0b00*/  DMUL.RP R8, R16, R8 ;  /* 0x0000000810087228 */ /* 0x000fe20000008000 */
[----:B------:R-:W-:Y:S01]  /*0b10*/  IMAD.MOV.U32 R2, RZ, RZ, RZ ;  /* 0x000000ffff027224 */ /* 0x000fe200078e00ff */
[----:B------:R-:W-:-:S05]  /*0b20*/  IADD3 R13, PT, PT, -R13, -0x43300000, RZ ;  /* 0xbcd000000d0d7810 */ /* 0x000fca0007ffe1ff */
[----:B------:R-:W-:-:S03]  /*0b30*/  DFMA R2, R14, -R2, R16 ;  /* 0x800000020e02722b */ /* 0x000fc60000000010 */
[----:B------:R-:W-:-:S07]  /*0b40*/  LOP3.LUT R7, R9, R7, RZ, 0x3c, !PT ;  /* 0x0000000709077212 */ /* 0x000fce00078e3cff */
[----:B------:R-:W-:-:S04]  /*0b50*/  FSETP.NEU.AND P0, PT, |R3|, R13, PT ;  /* 0x0000000d0300720b */ /* 0x000fc80003f0d200 */
[----:B------:R-:W-:Y:S02]  /*0b60*/  FSEL R14, R8, R14, !P0 ;  /* 0x0000000e080e7208 */ /* 0x000fe40004000000 */
[----:B------:R-:W-:Y:S01]  /*0b70*/  FSEL R15, R7, R15, !P0 ;  /* 0x0000000f070f7208 */ /* 0x000fe20004000000 */
[----:B------:R-:W-:Y:S06]  /*0b80*/  BRA `(.L_x_22) ;  /* 0x0000000000547947 */ /* 0x000fec0003800000 */
.L_x_21:
[----:B------:R-:W-:-:S14]  /*0b90*/  DSETP.NAN.AND P0, PT, R8, R8, PT ;  /* 0x000000080800722a */ /* 0x000fdc0003f08000 */
[----:B------:R-:W-:Y:S05]  /*0ba0*/  @P0 BRA `(.L_x_23) ;  /* 0x0000000000440947 */ /* 0x000fea0003800000 */
[----:B------:R-:W-:-:S14]  /*0bb0*/  DSETP.NAN.AND P0, PT, R6, R6, PT ;  /* 0x000000060600722a */ /* 0x000fdc0003f08000 */
[----:B------:R-:W-:Y:S05]  /*0bc0*/  @P0 BRA `(.L_x_24) ;  /* 0x0000000000300947 */ /* 0x000fea0003800000 */
[----:B------:R-:W-:Y:S01]  /*0bd0*/  ISETP.NE.AND P0, PT, R23, R22, PT ;  /* 0x000000161700720c */ /* 0x000fe20003f05270 */
[----:B------:R-:W-:Y:S02]  /*0be0*/  IMAD.MOV.U32 R14, RZ, RZ, 0x0 ;  /* 0x00000000ff0e7424 */ /* 0x000fe400078e00ff */
[----:B------:R-:W-:-:S10]  /*0bf0*/  IMAD.MOV.U32 R15, RZ, RZ, -0x80000 ;  /* 0xfff80000ff0f7424 */ /* 0x000fd400078e00ff */
[----:B------:R-:W-:Y:S05]  /*0c00*/  @!P0 BRA `(.L_x_22) ;  /* 0x0000000000348947 */ /* 0x000fea0003800000 */
[----:B------:R-:W-:Y:S02]  /*0c10*/  ISETP.NE.AND P0, PT, R23, 0x7ff00000, PT ;  /* 0x7ff000001700780c */ /* 0x000fe40003f05270 */
[----:B------:R-:W-:Y:S02]  /*0c20*/  LOP3.LUT R15, R9, 0x80000000, R7, 0x48, !PT ;  /* 0x80000000090f7812 */ /* 0x000fe400078e4807 */
[----:B------:R-:W-:-:S13]  /*0c30*/  ISETP.EQ.OR P0, PT, R22, RZ, !P0 ;  /* 0x000000ff1600720c */ /* 0x000fda0004702670 */
[----:B------:R-:W-:Y:S01]  /*0c40*/  @P0 LOP3.LUT R2, R15, 0x7ff00000, RZ, 0xfc, !PT ;  /* 0x7ff000000f020812 */ /* 0x000fe200078efcff */
[----:B------:R-:W-:Y:S02]  /*0c50*/  @!P0 IMAD.MOV.U32 R14, RZ, RZ, RZ ;  /* 0x000000ffff0e8224 */ /* 0x000fe400078e00ff */
[----:B------:R-:W-:Y:S02]  /*0c60*/  @P0 IMAD.MOV.U32 R14, RZ, RZ, RZ ;  /* 0x000000ffff0e0224 */ /* 0x000fe400078e00ff */
[----:B------:R-:W-:Y:S01]  /*0c70*/  @P0 IMAD.MOV.U32 R15, RZ, RZ, R2 ;  /* 0x000000ffff0f0224 */ /* 0x000fe200078e0002 */
[----:B------:R-:W-:Y:S06]  /*0c80*/  BRA `(.L_x_22) ;  /* 0x0000000000147947 */ /* 0x000fec0003800000 */
.L_x_24:
[----:B------:R-:W-:Y:S01]  /*0c90*/  LOP3.LUT R15, R7, 0x80000, RZ, 0xfc, !PT ;  /* 0x00080000070f7812 */ /* 0x000fe200078efcff */
[----:B------:R-:W-:Y:S01]  /*0ca0*/  IMAD.MOV.U32 R14, RZ, RZ, R6 ;  /* 0x000000ffff0e7224 */ /* 0x000fe200078e0006 */
[----:B------:R-:W-:Y:S06]  /*0cb0*/  BRA `(.L_x_22) ;  /* 0x0000000000087947 */ /* 0x000fec0003800000 */
.L_x_23:
[----:B------:R-:W-:Y:S01]  /*0cc0*/  LOP3.LUT R15, R9, 0x80000, RZ, 0xfc, !PT ;  /* 0x00080000090f7812 */ /* 0x000fe200078efcff */
[----:B------:R-:W-:-:S07]  /*0cd0*/  IMAD.MOV.U32 R14, RZ, RZ, R8 ;  /* 0x000000ffff0e7224 */ /* 0x000fce00078e0008 */
.L_x_22:
[----:B------:R-:W-:Y:S05]  /*0ce0*/  BSYNC.RECONVERGENT B2 ;  /* 0x0000000000027941 */ /* 0x000fea0003800200 */
.L_x_20:
[----:B------:R-:W-:Y:S02]  /*0cf0*/  IMAD.MOV.U32 R13, RZ, RZ, 0x0 ;  /* 0x00000000ff0d7424 */ /* 0x000fe400078e00ff */
[----:B------:R-:W-:Y:S02]  /*0d00*/  IMAD.MOV.U32 R2, RZ, RZ, R14 ;  /* 0x000000ffff027224 */ /* 0x000fe400078e000e */
[----:B------:R-:W-:Y:S01]  /*0d10*/  IMAD.MOV.U32 R3, RZ, RZ, R15 ;  /* 0x000000ffff037224 */ /* 0x000fe200078e000f */
[----:B------:R-:W-:Y:S06]  /*0d20*/  RET.REL.NODEC R12 `(_Z22gpu_histogram_distancePiS_Pd) ;  /* 0xfffffff00cb47950 */ /* 0x000fec0003c3ffff */
.L_x_25:
[----:B------:R-:W-:-:S00]  /*0d30*/  BRA `(.L_x_25) ;  /* 0xfffffffc00fc7947 */ /* 0x000fc0000383ffff */
[----:B------:R-:W-:-:S00]  /*0d40*/  NOP ;  /* 0x0000000000007918 */ /* 0x000fc00000000000 */
        /* <DEDUP_REMOVED lines=11> */
.L_x_27:


//--------------------- .text._Z22gpu_image_to_histogramPhPi --------------------------
	.section	.text._Z22gpu_image_to_histogramPhPi,"ax",@progbits
	.align	128
        .global         _Z22gpu_image_to_histogramPhPi
        .type           _Z22gpu_image_to_histogramPhPi,@function
        .size           _Z22gpu_image_to_histogramPhPi,(.L_x_29 - _Z22gpu_image_to_histogramPhPi)
        .other          _Z22gpu_image_to_histogramPhPi,@"STO_CUDA_ENTRY STV_DEFAULT"
_Z22gpu_image_to_histogramPhPi:
.text._Z22gpu_image_to_histogramPhPi:
[----:B------:R-:W-:Y:S01]  /*0000*/  LDC R1, c[0x0][0x37c] ;  /* 0x0000df00ff017b82 */ /* 0x000fe20000000800 */
[----:B------:R-:W0:Y:S01]  /*0010*/  S2R R14, SR_TID.X ;  /* 0x00000000000e7919 */ /* 0x000e220000002100 */
[----:B------:R-:W1:Y:S01]  /*0020*/  LDCU.64 UR6, c[0x0][0x380] ;  /* 0x00007000ff0677ac */ /* 0x000e620008000a00 */
[----:B------:R-:W2:Y:S01]  /*0030*/  LDCU.64 UR4, c[0x0][0x358] ;  /* 0x00006b00ff0477ac */ /* 0x000ea20008000a00 */
[C---:B0-----:R-:W-:Y:S02]  /*0040*/  LOP3.LUT R10, R14.reuse, 0x1f, RZ, 0xc0, !PT ;  /* 0x0000001f0e0a7812 */ /* 0x041fe400078ec0ff */
[----:B------:R-:W-:Y:S02]  /*0050*/  SHF.R.U32.HI R5, RZ, 0x5, R14 ;  /* 0x00000005ff057819 */ /* 0x000fe4000001160e */
[----:B-1----:R-:W-:Y:S01]  /*0060*/  IADD3 R2, P2, PT, R14, UR6, RZ ;  /* 0x000000060e027c10 */ /* 0x002fe2000ff5e0ff */
[----:B------:R-:W-:Y:S02]  /*0070*/  VIADD R12, R10, 0xffffffff ;  /* 0xffffffff0a0c7836 */ /* 0x000fe40000000000 */
[----:B------:R-:W-:-:S02]  /*0080*/  VIADD R11, R5, 0xffffffff ;  /* 0xffffffff050b7836 */ /* 0x000fc40000000000 */
[----:B------:R-:W-:Y:S01]  /*0090*/  IMAD.X R3, RZ, RZ, UR7, P2 ;  /* 0x00000007ff037e24 */ /* 0x000fe200090e06ff */
[----:B------:R-:W-:Y:S02]  /*00a0*/  ISETP.GT.U32.AND P0, PT, R12, 0x1f, PT ;  /* 0x0000001f0c00780c */ /* 0x000fe40003f04070 */
[C---:B------:R-:W-:Y:S02]  /*00b0*/  ISETP.GT.U32.AND P1, PT, R11.reuse, 0x1f, PT ;  /* 0x0000001f0b00780c */ /* 0x040fe40003f24070 */
[----:B------:R-:W-:Y:S01]  /*00c0*/  ISETP.GT.U32.OR P5, PT, R11, 0x1f, P0 ;  /* 0x0000001f0b00780c */ /* 0x000fe200007a4470 */
[----:B--2---:R-:W2:Y:S10]  /*00d0*/  LDG.E.U8 R0, desc[UR4][R2.64] ;  /* 0x0000000402007981 */ /* 0x004eb4000c1e1100 */
[----:B------:R-:W-:-:S02]  /*00e0*/  @!P1 VIADD R8, R14, 0xffffffe0 ;  /* 0xffffffe00e089836 */ /* 0x000fc40000000000 */
[----:B------:R-:W-:-:S05]  /*00f0*/  @!P5 IMAD R6, R11, 0x20, R12 ;  /* 0x000000200b06d824 */ /* 0x000fca00078e020c */
[----:B------:R-:W-:-:S05]  /*0100*/  @!P5 IADD3 R6, P3, PT, R6, UR6, RZ ;  /* 0x000000060606dc10 */ /* 0x000fca000ff7e0ff */
[----:B------:R-:W-:Y:S01]  /*0110*/  @!P5 IMAD.X R7, RZ, RZ, UR7, P3 ;  /* 0x00000007ff07de24 */ /* 0x000fe200098e06ff */
[----:B------:R-:W-:-:S05]  /*0120*/  @!P1 IADD3 R8, P2, PT, R8, UR6, RZ ;  /* 0x0000000608089c10 */ /* 0x000fca000ff5e0ff */
[----:B------:R-:W2:Y:S01]  /*0130*/  @!P5 LDG.E.U8 R7, desc[UR4][R6.64] ;  /* 0x000000040607d981 */ /* 0x000ea2000c1e1100 */
[----:B------:R-:W-:-:S06]  /*0140*/  @!P1 IMAD.X R9, RZ, RZ, UR7, P2 ;  /* 0x00000007ff099e24 */ /* 0x000fcc00090e06ff */
[----:B------:R-:W3:Y:S01]  /*0150*/  @!P1 LDG.E.U8 R9, desc[UR4][R8.64] ;  /* 0x0000000408099981 */ /* 0x000ee2000c1e1100 */
[----:B------:R-:W-:Y:S02]  /*0160*/  ISETP.NE.AND P2, PT, R5, 0x1f, PT ;  /* 0x0000001f0500780c */ /* 0x000fe40003f45270 */
[----:B------:R-:W-:Y:S02]  /*0170*/  ISETP.EQ.OR P3, PT, R10, 0x1f, P1 ;  /* 0x0000001f0a00780c */ /* 0x000fe40000f62670 */
[----:B------:R-:W-:Y:S02]  /*0180*/  ISETP.GT.U32.OR P4, PT, R12, 0x1f, !P2 ;  /* 0x0000001f0c00780c */ /* 0x000fe40005784470 */
[----:B------:R-:W-:-:S07]  /*0190*/  PRMT R4, RZ, 0x7610, R4 ;  /* 0x00007610ff047816 */ /* 0x000fce0000000004 */
[----:B------:R0:W4:Y:S02]  /*01a0*/  @P2 LDG.E.U8 R19, desc[UR4][R2.64+0x20] ;  /* 0x0000200402132981 */ /* 0x000124000c1e1100 */
[----:B------:R-:W-:Y:S02]  /*01b0*/  @!P3 IMAD R11, R11, 0x20, R10 ;  /* 0x000000200b0bb824 */ /* 0x000fe400078e020a */
[----:B------:R-:W-:-:S04]  /*01c0*/  @!P4 IMAD R12, R5, 0x20, R12 ;  /* 0x00000020050cc824 */ /* 0x000fc800078e020c */
[----:B------:R-:W-:Y:S01]  /*01d0*/  @!P4 VIADD R12, R12, 0x20 ;  /* 0x000000200c0cc836 */ /* 0x000fe20000000000 */
[----:B--2---:R-:W-:-:S04]  /*01e0*/  @!P5 ISETP.GE.U32.AND P6, PT, R7, R0, PT ;  /* 0x000000000700d20c */ /* 0x004fc80003fc6070 */
[----:B------:R-:W-:Y:S02]  /*01f0*/  @!P5 SEL R13, RZ, 0xff80, !P6 ;  /* 0x0000ff80ff0dd807 */ /* 0x000fe40007000000 */
[----:B------:R-:W-:Y:S02]  /*0200*/  @!P3 IADD3 R6, P6, PT, R11, UR6, RZ ;  /* 0x000000060b06bc10 */ /* 0x000fe4000ffde0ff */
[----:B------:R-:W-:Y:S02]  /*0210*/  @!P5 PRMT R4, R13, 0x7610, R4 ;  /* 0x000076100d04d816 */ /* 0x000fe40000000004 */
[----:B---3--:R-:W-:Y:S01]  /*0220*/  @!P1 ISETP.GE.U32.AND P5, PT, R9, R0, PT ;  /* 0x000000000900920c */ /* 0x008fe20003fa6070 */
[----:B------:R-:W-:Y:S01]  /*0230*/  @!P3 IMAD.X R7, RZ, RZ, UR7, P6 ;  /* 0x00000007ff07be24 */ /* 0x000fe2000b0e06ff */
[----:B------:R-:W-:Y:S02]  /*0240*/  ISETP.NE.AND P6, PT, R10, 0x1f, PT ;  /* 0x0000001f0a00780c */ /* 0x000fe40003fc5270 */
[----:B------:R-:W-:Y:S01]  /*0250*/  @!P1 SEL R13, RZ, 0x40, !P5 ;  /* 0x00000040ff0d9807 */ /* 0x000fe20006800000 */
[----:B------:R-:W-:Y:S01]  /*0260*/  @!P0 VIADD R10, R14, 0xffffffff ;  /* 0xffffffff0e0a8836 */ /* 0x000fe20000000000 */
[----:B------:R-:W-:Y:S01]  /*0270*/  @!P4 IADD3 R8, P5, PT, R12, UR6, RZ ;  /* 0x000000060c08cc10 */ /* 0x000fe2000ffbe0ff */
[----:B------:R-:W2:Y:S04]  /*0280*/  @!P3 LDG.E.U8 R7, desc[UR4][R6.64+0x1] ;  /* 0x000001040607b981 */ /* 0x000ea8000c1e1100 */
[----:B------:R-:W-:Y:S01]  /*0290*/  @!P4 IMAD.X R9, RZ, RZ, UR7, P5 ;  /* 0x00000007ff09ce24 */ /* 0x000fe2000a8e06ff */
[----:B------:R-:W-:-:S03]  /*02a0*/  @!P0 IADD3 R10, P5, PT, R10, UR6, RZ ;  /* 0x000000060a0a8c10 */ /* 0x000fc6000ffbe0ff */
[----:B------:R-:W3:Y:S02]  /*02b0*/  @P6 LDG.E.U8 R15, desc[UR4][R2.64+0x1] ;  /* 0x00000104020f6981 */ /* 0x000ee4000c1e1100 */
[----:B------:R-:W-:Y:S01]  /*02c0*/  @!P0 IMAD.X R11, RZ, RZ, UR7, P5 ;  /* 0x00000007ff0b8e24 */ /* 0x000fe2000a8e06ff */
[----:B------:R-:W-:Y:S01]  /*02d0*/  ISETP.EQ.OR P5, PT, R5, 0x1f, !P6 ;  /* 0x0000001f0500780c */ /* 0x000fe200077a2670 */
[----:B------:R-:W5:Y:S04]  /*02e0*/  @!P4 LDG.E.U8 R9, desc[UR4][R8.64] ;  /* 0x000000040809c981 */ /* 0x000f68000c1e1100 */
[----:B------:R-:W5:Y:S08]  /*02f0*/  @!P0 LDG.E.U8 R11, desc[UR4][R10.64] ;  /* 0x000000040a0b8981 */ /* 0x000f70000c1e1100 */
[----:B------:R-:W4:Y:S01]  /*0300*/  @!P5 LDG.E.U8 R17, desc[UR4][R2.64+0x21] ;  /* 0x000021040211d981 */ /* 0x000f22000c1e1100 */
[----:B------:R-:W-:-:S04]  /*0310*/  @!P1 LOP3.LUT R13, R13, R4, RZ, 0xfc, !PT ;  /* 0x000000040d0d9212 */ /* 0x000fc800078efcff */
[----:B------:R-:W-:Y:S02]  /*0320*/  @!P1 PRMT R4, R13, 0x7610, R4 ;  /* 0x000076100d049816 */ /* 0x000fe40000000004 */
[----:B--2---:R-:W-:-:S04]  /*0330*/  @!P3 ISETP.GE.U32.AND P1, PT, R7, R0, PT ;  /* 0x000000000700b20c */ /* 0x004fc80003f26070 */
[----:B------:R-:W-:-:S04]  /*0340*/  @!P3 SEL R5, RZ, 0x20, !P1 ;  /* 0x00000020ff05b807 */ /* 0x000fc80004800000 */
[----:B------:R-:W-:Y:S02]  /*0350*/  @!P3 LOP3.LUT R5, R5, R4, RZ, 0xfc, !PT ;  /* 0x000000040505b212 */ /* 0x000fe400078efcff */
[----:B---3--:R-:W-:Y:S02]  /*0360*/  @P6 ISETP.GE.U32.AND P1, PT, R15, R0, PT ;  /* 0x000000000f00620c */ /* 0x008fe40003f26070 */
[----:B------:R-:W-:Y:S02]  /*0370*/  @!P3 PRMT R4, R5, 0x7610, R4 ;  /* 0x000076100504b816 */ /* 0x000fe40000000004 */
[----:B------:R-:W-:-:S04]  /*0380*/  @P6 SEL R5, RZ, 0x10, !P1 ;  /* 0x00000010ff056807 */ /* 0x000fc80004800000 */
[----:B------:R-:W-:Y:S02]  /*0390*/  @P6 LOP3.LUT R5, R5, R4, RZ, 0xfc, !PT ;  /* 0x0000000405056212 */ /* 0x000fe400078efcff */
[-C--:B----4-:R-:W-:Y:S02]  /*03a0*/  @!P5 ISETP.GE.U32.AND P1, PT, R17, R0.reuse, PT ;  /* 0x000000001100d20c */ /* 0x090fe40003f26070 */
[----:B------:R-:W-:Y:S02]  /*03b0*/  @P6 PRMT R4, R5, 0x7610, R4 ;  /* 0x0000761005046816 */ /* 0x000fe40000000004 */
[----:B0-----:R-:W-:Y:S02]  /*03c0*/  @!P5 SEL R3, RZ, 0x8, !P1 ;  /* 0x00000008ff03d807 */ /* 0x001fe40004800000 */
[----:B------:R-:W-:Y:S02]  /*03d0*/  @P2 ISETP.GE.U32.AND P1, PT, R19, R0, PT ;  /* 0x000000001300220c */ /* 0x000fe40003f26070 */
[----:B------:R-:W-:-:S04]  /*03e0*/  @!P5 LOP3.LUT R3, R3, R4, RZ, 0xfc, !PT ;  /* 0x000000040303d212 */ /* 0x000fc800078efcff */
[----:B------:R-:W-:Y:S02]  /*03f0*/  @!P5 PRMT R4, R3, 0x7610, R4 ;  /* 0x000076100304d816 */ /* 0x000fe40000000004 */
[----:B------:R-:W-:Y:S02]  /*0400*/  @P2 SEL R3, RZ, 0x4, !P1 ;  /* 0x00000004ff032807 */ /* 0x000fe40004800000 */
[----:B-----5:R-:W-:Y:S02]  /*0410*/  @!P4 ISETP.GE.U32.AND P1, PT, R9, R0, PT ;  /* 0x000000000900c20c */ /* 0x020fe40003f26070 */
[----:B------:R-:W-:Y:S02]  /*0420*/  @P2 LOP3.LUT R3, R3, R4, RZ, 0xfc, !PT ;  /* 0x0000000403032212 */ /* 0x000fe400078efcff */
[----:B------:R-:W-:Y:S02]  /*0430*/  @!P4 SEL R5, RZ, 0x2, !P1 ;  /* 0x00000002ff05c807 */ /* 0x000fe40004800000 */
[----:B------:R-:W-:-:S02]  /*0440*/  @P2 PRMT R4, R3, 0x7610, R4 ;  /* 0x0000761003042816 */ /* 0x000fc40000000004 */
[----:B------:R-:W0:Y:S01]  /*0450*/  LDC.64 R2, c[0x0][0x388] ;  /* 0x0000e200ff027b82 */ /* 0x000e220000000a00 */
[----:B------:R-:W-:Y:S02]  /*0460*/  @!P0 ISETP.GE.U32.AND P1, PT, R11, R0, PT ;  /* 0x000000000b00820c */ /* 0x000fe40003f26070 */
[----:B------:R-:W-:Y:S02]  /*0470*/  @!P4 LOP3.LUT R5, R5, R4, RZ, 0xfc, !PT ;  /* 0x000000040505c212 */ /* 0x000fe400078efcff */
[----:B------:R-:W-:Y:S02]  /*0480*/  @!P0 SEL R7, RZ, 0x1, !P1 ;  /* 0x00000001ff078807 */ /* 0x000fe40004800000 */
[----:B------:R-:W-:-:S04]  /*0490*/  @!P4 PRMT R4, R5, 0x7610, R4 ;  /* 0x000076100504c816 */ /* 0x000fc80000000004 */
[----:B------:R-:W-:-:S04]  /*04a0*/  @!P0 LOP3.LUT R7, R4, R7, RZ, 0xfc, !PT ;  /* 0x0000000704078212 */ /* 0x000fc800078efcff */
[----:B------:R-:W-:-:S04]  /*04b0*/  @!P0 PRMT R4, R7, 0x7610, R4 ;  /* 0x0000761007048816 */ /* 0x000fc80000000004 */
[----:B------:R-:W-:Y:S01]  /*04c0*/  LOP3.LUT R5, R4, 0xff, RZ, 0xc0, !PT ;  /* 0x000000ff04057812 */ /* 0x000fe200078ec0ff */
[----:B------:R-:W-:-:S04]  /*04d0*/  IMAD.MOV.U32 R7, RZ, RZ, 0x1 ;  /* 0x00000001ff077424 */ /* 0x000fc800078e00ff */
[----:B0-----:R-:W-:-:S05]  /*04e0*/  IMAD.WIDE.U32 R2, R5, 0x4, R2 ;  /* 0x0000000405027825 */ /* 0x001fca00078e0002 */
[----:B------:R-:W-:Y:S01]  /*04f0*/  REDG.E.ADD.STRONG.GPU desc[UR4][R2.64], R7 ;  /* 0x000000070200798e */ /* 0x000fe2000c12e104 */
[----:B------:R-:W-:Y:S05]  /*0500*/  EXIT ;  /* 0x000000000000794d */ /* 0x000fea0003800000 */
.L_x_26:
        /* <DEDUP_REMOVED lines=15> */
.L_x_29:


//--------------------- .nv.shared.reserved.0     --------------------------
	.section	.nv.shared.reserved.0,"aw",@nobits
	.weak		__nv_reservedSMEM_offset_0_alias
	.size		__nv_reservedSMEM_offset_0_alias, 0, 64
	.other		__nv_reservedSMEM_offset_0_alias,@"STO_CUDA_RESERVED_SHARED STV_DEFAULT"
__nv_reservedSMEM_offset_0_alias:
	.zero		0
	.zero		64


//--------------------- .nv.constant0._Z22gpu_histogram_distancePiS_Pd --------------------------
	.section	.nv.constant0._Z22gpu_histogram_distancePiS_Pd,"a",@progbits
	.sectionflags	@""
	.align	4
.nv.constant0._Z22gpu_histogram_distancePiS_Pd:
	.zero		920


//--------------------- .nv.constant0._Z22gpu_image_to_histogramPhPi --------------------------
	.section	.nv.constant0._Z22gpu_image_to_histogramPhPi,"a",@progbits
	.sectionflags	@""
	.align	4
.nv.constant0._Z22gpu_image_to_histogramPhPi:
	.zero		912


//--------------------- SYMBOLS --------------------------

	.type		.nv.reservedSmem.offset0,@object
	.size		.nv.reservedSmem.offset0,0x4
